//
// Generated by NVIDIA NVVM Compiler
//
// Compiler Build ID: CL-36424714
// Cuda compilation tools, release 13.0, V13.0.88
// Based on NVVM 20.0.0
//

.version 9.0
.target sm_100
.address_size 64

	// .globl	_Z4testPiRKN18cooperative_groups4__v112thread_blockE
.global .align 1 .b8 _ZN34_INTERNAL_4f992148_4_k_cu_190db1a84cuda3std3__436_GLOBAL__N__4f992148_4_k_cu_190db1a86ignoreE[1];
.global .align 1 .b8 _ZN34_INTERNAL_4f992148_4_k_cu_190db1a84cuda3std3__45__cpo5beginE[1];
.global .align 1 .b8 _ZN34_INTERNAL_4f992148_4_k_cu_190db1a84cuda3std3__45__cpo3endE[1];
.global .align 1 .b8 _ZN34_INTERNAL_4f992148_4_k_cu_190db1a84cuda3std3__45__cpo6cbeginE[1];
.global .align 1 .b8 _ZN34_INTERNAL_4f992148_4_k_cu_190db1a84cuda3std3__45__cpo4cendE[1];
.global .align 1 .b8 _ZN34_INTERNAL_4f992148_4_k_cu_190db1a84cuda3std3__419piecewise_constructE[1];
.global .align 1 .b8 _ZN34_INTERNAL_4f992148_4_k_cu_190db1a84cuda3std3__48in_placeE[1];
.global .align 1 .b8 _ZN34_INTERNAL_4f992148_4_k_cu_190db1a84cuda3std6ranges3__45__cpo4swapE[1];
.global .align 1 .b8 _ZN34_INTERNAL_4f992148_4_k_cu_190db1a84cuda3std6ranges3__45__cpo9iter_moveE[1];
.global .align 1 .b8 _ZN34_INTERNAL_4f992148_4_k_cu_190db1a84cuda3std6ranges3__45__cpo7advanceE[1];

.visible .entry _Z4testPiRKN18cooperative_groups4__v112thread_blockE(
	.param .u64 .ptr .align 1 _Z4testPiRKN18cooperative_groups4__v112thread_blockE_param_0,
	.param .u64 .ptr .align 1 _Z4testPiRKN18cooperative_groups4__v112thread_blockE_param_1
)
{
	.reg .b32 	%r<11>;
	.reg .b64 	%rd<5>;

	ld.param.u64 	%rd1, [_Z4testPiRKN18cooperative_groups4__v112thread_blockE_param_0];
	cvta.to.global.u64 	%rd2, %rd1;
	mov.u32 	%r1, %tid.x;
	mov.u32 	%r2, %tid.y;
	mov.u32 	%r3, %tid.z;
	mov.u32 	%r4, %ntid.x;
	mov.u32 	%r5, %ntid.y;
	mad.lo.s32 	%r6, %r3, %r5, %r2;
	mad.lo.s32 	%r7, %r6, %r4, %r1;
	mul.wide.u32 	%rd3, %r7, 4;
	add.s64 	%rd4, %rd2, %rd3;
	ld.global.u32 	%r8, [%rd4];
	mov.b32 	%r9, -1;
	redux.sync.min.s32 %r10, %r8, %r9;
	ret;

}


// ===== COMPILED SASS (sm_100) =====

	.target	sm_100

	.elftype	@"ET_EXEC"


//--------------------- .note.nv.tkinfo           --------------------------
	.section	.note.nv.tkinfo,"",@"SHT_NOTE"
	.sectionflags	@"SHF_NOTE_NV_TKINFO"
	.tkinfo
        /*0018*/ 	.word	0x00000002
        /*0030*/ 	.string	""
        /*0030*/ 	.string	"ptxas"
        /*0030*/ 	.string	"Cuda compilation tools, release 13.0, V13.0.88"
        /*0030*/ 	.string	"Build cuda_13.0.r13.0/compiler.36424714_0"
        /*0030*/ 	.string	"-arch sm_100 -m 64 "



//--------------------- .note.nv.cuinfo           --------------------------
	.section	.note.nv.cuinfo,"",@"SHT_NOTE"
	.sectionflags	@"SHF_NOTE_NV_CUINFO"
        /*0018*/ 	.short	0x0002
        /*001a*/ 	.short	0x0064
        /*001c*/ 	.short	0x0082
	.zero		2


//--------------------- .nv.info                  --------------------------
	.section	.nv.info,"",@"SHT_CUDA_INFO"
	.align	4


	//----- nvinfo : EIATTR_REGCOUNT
	.align		4
        /*0000*/ 	.byte	0x04, 0x2f
        /*0002*/ 	.short	(.L_11 - .L_10)
	.align		4
.L_10:
        /*0004*/ 	.word	index@(_Z4testPiRKN18cooperative_groups4__v112thread_blockE)
        /*0008*/ 	.word	0x00000004


	//----- nvinfo : EIATTR_FRAME_SIZE
	.align		4
.L_11:
        /*000c*/ 	.byte	0x04, 0x11
        /*000e*/ 	.short	(.L_13 - .L_12)
	.align		4
.L_12:
        /*0010*/ 	.word	index@(_Z4testPiRKN18cooperative_groups4__v112thread_blockE)
        /*0014*/ 	.word	0x00000000


	//----- nvinfo : EIATTR_MIN_STACK_SIZE
	.align		4
.L_13:
        /*0018*/ 	.byte	0x04, 0x12
        /*001a*/ 	.short	(.L_15 - .L_14)
	.align		4
.L_14:
        /*001c*/ 	.word	index@(_Z4testPiRKN18cooperative_groups4__v112thread_blockE)
        /*0020*/ 	.word	0x00000000
.L_15:


//--------------------- .nv.compat                --------------------------
	.section	.nv.compat,"",@"SHT_CUDA_COMPAT_INFO"
	.align	4
        /*0000*/ 	.byte	0x02, 0x09, 0x00, 0x00, 0x02, 0x02, 0x01, 0x00, 0x02, 0x05, 0x05, 0x00, 0x03, 0x07, 0x01, 0x01
        /*0010*/ 	.byte	0x02, 0x03, 0x00, 0x00, 0x02, 0x06, 0x01, 0x00, 0x04, 0x0b, 0x08, 0x00, 0x09, 0x00, 0x00, 0x00
        /*0020*/ 	.byte	0x00, 0x00, 0x00, 0x00


//--------------------- .nv.info._Z4testPiRKN18cooperative_groups4__v112thread_blockE --------------------------
	.section	.nv.info._Z4testPiRKN18cooperative_groups4__v112thread_blockE,"",@"SHT_CUDA_INFO"
	.sectionflags	@""
	.align	4


	//----- nvinfo : EIATTR_CUDA_API_VERSION
	.align		4
        /*0000*/ 	.byte	0x04, 0x37
        /*0002*/ 	.short	(.L_17 - .L_16)
.L_16:
        /*0004*/ 	.word	0x00000082


	//----- nvinfo : EIATTR_KPARAM_INFO
	.align		4
.L_17:
        /*0008*/ 	.byte	0x04, 0x17
        /*000a*/ 	.short	(.L_19 - .L_18)
.L_18:
        /*000c*/ 	.word	0x00000000
        /*0010*/ 	.short	0x0001
        /*0012*/ 	.short	0x0008
        /*0014*/ 	.byte	0x00, 0xf5, 0x21, 0x00


	//----- nvinfo : EIATTR_KPARAM_INFO
	.align		4
.L_19:
        /*0018*/ 	.byte	0x04, 0x17
        /*001a*/ 	.short	(.L_21 - .L_20)
.L_20:
        /*001c*/ 	.word	0x00000000
        /*0020*/ 	.short	0x0000
        /*0022*/ 	.short	0x0000
        /*0024*/ 	.byte	0x00, 0xf5, 0x21, 0x00


	//----- nvinfo : EIATTR_SPARSE_MMA_MASK
	.align		4
.L_21:
        /*0028*/ 	.byte	0x03, 0x50
        /*002a*/ 	.short	0x0000


	//----- nvinfo : EIATTR_MAXREG_COUNT
	.align		4
        /*002c*/ 	.byte	0x03, 0x1b
        /*002e*/ 	.short	0x00ff


	//----- nvinfo : EIATTR_MERCURY_ISA_VERSION
	.align		4
        /*0030*/ 	.byte	0x03, 0x5f
        /*0032*/ 	.short	0x0101


	//----- nvinfo : EIATTR_VRC_CTA_INIT_COUNT
	.align		4
        /*0034*/ 	.byte	0x02, 0x4a
	.zero		1
	.zero		1


	//----- nvinfo : EIATTR_EXIT_INSTR_OFFSETS
	.align		4
        /*0038*/ 	.byte	0x04, 0x1c
        /*003a*/ 	.short	(.L_23 - .L_22)


	//   ....[0]....
.L_22:
        /*003c*/ 	.word	0x00000010


	//----- nvinfo : EIATTR_CBANK_PARAM_SIZE
	.align		4
.L_23:
        /*0040*/ 	.byte	0x03, 0x19
        /*0042*/ 	.short	0x0010


	//----- nvinfo : EIATTR_PARAM_CBANK
	.align		4
        /*0044*/ 	.byte	0x04, 0x0a
        /*0046*/ 	.short	(.L_25 - .L_24)
	.align		4
.L_24:
        /*0048*/ 	.word	index@(.nv.constant0._Z4testPiRKN18cooperative_groups4__v112thread_blockE)
        /*004c*/ 	.short	0x0380
        /*004e*/ 	.short	0x0010


	//----- nvinfo : EIATTR_SW_WAR
	.align		4
.L_25:
        /*0050*/ 	.byte	0x04, 0x36
        /*0052*/ 	.short	(.L_27 - .L_26)
.L_26:
        /*0054*/ 	.word	0x00000008
.L_27:


//--------------------- .nv.callgraph             --------------------------
	.section	.nv.callgraph,"",@"SHT_CUDA_CALLGRAPH"
	.align	4
	.sectionentsize	8
	.align		4
        /*0000*/ 	.word	0x00000000
	.align		4
        /*0004*/ 	.word	0xffffffff
	.align		4
        /*0008*/ 	.word	0x00000000
	.align		4
        /*000c*/ 	.word	0xfffffffe
	.align		4
        /*0010*/ 	.word	0x00000000
	.align		4
        /*0014*/ 	.word	0xfffffffd
	.align		4
        /*0018*/ 	.word	0x00000000
	.align		4
        /*001c*/ 	.word	0xfffffffc


//--------------------- .nv.constant4             --------------------------
	.section	.nv.constant4,"a",@progbits
	.align	8
	.align		8
.nv.constant4:
        /*0000*/ 	.dword	_ZN34_INTERNAL_4f992148_4_k_cu_190db1a84cuda3std3__436_GLOBAL__N__4f992148_4_k_cu_190db1a86ignoreE
	.align		8
        /*0008*/ 	.dword	_ZN34_INTERNAL_4f992148_4_k_cu_190db1a84cuda3std3__45__cpo5beginE
	.align		8
        /*0010*/ 	.dword	_ZN34_INTERNAL_4f992148_4_k_cu_190db1a84cuda3std3__45__cpo3endE
	.align		8
        /*0018*/ 	.dword	_ZN34_INTERNAL_4f992148_4_k_cu_190db1a84cuda3std3__45__cpo6cbeginE
	.align		8
        /*0020*/ 	.dword	_ZN34_INTERNAL_4f992148_4_k_cu_190db1a84cuda3std3__45__cpo4cendE
	.align		8
        /*0028*/ 	.dword	_ZN34_INTERNAL_4f992148_4_k_cu_190db1a84cuda3std3__419piecewise_constructE
	.align		8
        /*0030*/ 	.dword	_ZN34_INTERNAL_4f992148_4_k_cu_190db1a84cuda3std3__48in_placeE
	.align		8
        /*0038*/ 	.dword	_ZN34_INTERNAL_4f992148_4_k_cu_190db1a84cuda3std6ranges3__45__cpo4swapE
	.align		8
        /*0040*/ 	.dword	_ZN34_INTERNAL_4f992148_4_k_cu_190db1a84cuda3std6ranges3__45__cpo9iter_moveE
	.align		8
        /*0048*/ 	.dword	_ZN34_INTERNAL_4f992148_4_k_cu_190db1a84cuda3std6ranges3__45__cpo7advanceE


//--------------------- .text._Z4testPiRKN18cooperative_groups4__v112thread_blockE --------------------------
	.section	.text._Z4testPiRKN18cooperative_groups4__v112thread_blockE,"ax",@progbits
	.align	128
        .global         _Z4testPiRKN18cooperative_groups4__v112thread_blockE
        .type           _Z4testPiRKN18cooperative_groups4__v112thread_blockE,@function
        .size           _Z4testPiRKN18cooperative_groups4__v112thread_blockE,(.L_x_1 - _Z4testPiRKN18cooperative_groups4__v112thread_blockE)
        .other          _Z4testPiRKN18cooperative_groups4__v112thread_blockE,@"STO_CUDA_ENTRY STV_DEFAULT"
_Z4testPiRKN18cooperative_groups4__v112thread_blockE:
.text._Z4testPiRKN18cooperative_groups4__v112thread_blockE:
[----:B------:R-:W-:Y:S01]  /*0000*/  LDC R1, c[0x0][0x37c] ;  /* 0x0000df00ff017b82 */ /* 0x000fe20000000800 */
[----:B------:R-:W-:Y:S05]  /*0010*/  EXIT ;  /* 0x000000000000794d */ /* 0x000fea0003800000 */
.L_x_0:
[----:B------:R-:W-:-:S00]  /*0020*/  BRA `(.L_x_0) ;  /* 0xfffffffc00fc7947 */ /* 0x000fc0000383ffff */
[----:B------:R-:W-:-:S00]  /*0030*/  NOP ;  /* 0x0000000000007918 */ /* 0x000fc00000000000 */
        /* <DEDUP_REMOVED lines=12> */
.L_x_1:


//--------------------- .nv.shared.reserved.0     --------------------------
	.section	.nv.shared.reserved.0,"aw",@nobits
	.weak		__nv_reservedSMEM_offset_0_alias
	.size		__nv_reservedSMEM_offset_0_alias, 0, 64
	.other		__nv_reservedSMEM_offset_0_alias,@"STO_CUDA_RESERVED_SHARED STV_DEFAULT"
__nv_reservedSMEM_offset_0_alias:
	.zero		0
	.zero		64


//--------------------- .nv.global                --------------------------
	.section	.nv.global,"aw",@nobits
.nv.global:
	.type		_ZN34_INTERNAL_4f992148_4_k_cu_190db1a84cuda3std6ranges3__45__cpo9iter_moveE,@object
	.size		_ZN34_INTERNAL_4f992148_4_k_cu_190db1a84cuda3std6ranges3__45__cpo9iter_moveE,(_ZN34_INTERNAL_4f992148_4_k_cu_190db1a84cuda3std3__436_GLOBAL__N__4f992148_4_k_cu_190db1a86ignoreE - _ZN34_INTERNAL_4f992148_4_k_cu_190db1a84cuda3std6ranges3__45__cpo9iter_moveE)
_ZN34_INTERNAL_4f992148_4_k_cu_190db1a84cuda3std6ranges3__45__cpo9iter_moveE:
	.zero		1
	.type		_ZN34_INTERNAL_4f992148_4_k_cu_190db1a84cuda3std3__436_GLOBAL__N__4f992148_4_k_cu_190db1a86ignoreE,@object
	.size		_ZN34_INTERNAL_4f992148_4_k_cu_190db1a84cuda3std3__436_GLOBAL__N__4f992148_4_k_cu_190db1a86ignoreE,(_ZN34_INTERNAL_4f992148_4_k_cu_190db1a84cuda3std3__45__cpo4cendE - _ZN34_INTERNAL_4f992148_4_k_cu_190db1a84cuda3std3__436_GLOBAL__N__4f992148_4_k_cu_190db1a86ignoreE)
_ZN34_INTERNAL_4f992148_4_k_cu_190db1a84cuda3std3__436_GLOBAL__N__4f992148_4_k_cu_190db1a86ignoreE:
	.zero		1
	.type		_ZN34_INTERNAL_4f992148_4_k_cu_190db1a84cuda3std3__45__cpo4cendE,@object
	.size		_ZN34_INTERNAL_4f992148_4_k_cu_190db1a84cuda3std3__45__cpo4cendE,(_ZN34_INTERNAL_4f992148_4_k_cu_190db1a84cuda3std3__45__cpo3endE - _ZN34_INTERNAL_4f992148_4_k_cu_190db1a84cuda3std3__45__cpo4cendE)
_ZN34_INTERNAL_4f992148_4_k_cu_190db1a84cuda3std3__45__cpo4cendE:
	.zero		1
	.type		_ZN34_INTERNAL_4f992148_4_k_cu_190db1a84cuda3std3__45__cpo3endE,@object
	.size		_ZN34_INTERNAL_4f992148_4_k_cu_190db1a84cuda3std3__45__cpo3endE,(_ZN34_INTERNAL_4f992148_4_k_cu_190db1a84cuda3std3__48in_placeE - _ZN34_INTERNAL_4f992148_4_k_cu_190db1a84cuda3std3__45__cpo3endE)
_ZN34_INTERNAL_4f992148_4_k_cu_190db1a84cuda3std3__45__cpo3endE:
	.zero		1
	.type		_ZN34_INTERNAL_4f992148_4_k_cu_190db1a84cuda3std3__48in_placeE,@object
	.size		_ZN34_INTERNAL_4f992148_4_k_cu_190db1a84cuda3std3__48in_placeE,(_ZN34_INTERNAL_4f992148_4_k_cu_190db1a84cuda3std6ranges3__45__cpo7advanceE - _ZN34_INTERNAL_4f992148_4_k_cu_190db1a84cuda3std3__48in_placeE)
_ZN34_INTERNAL_4f992148_4_k_cu_190db1a84cuda3std3__48in_placeE:
	.zero		1
	.type		_ZN34_INTERNAL_4f992148_4_k_cu_190db1a84cuda3std6ranges3__45__cpo7advanceE,@object
	.size		_ZN34_INTERNAL_4f992148_4_k_cu_190db1a84cuda3std6ranges3__45__cpo7advanceE,(_ZN34_INTERNAL_4f992148_4_k_cu_190db1a84cuda3std3__45__cpo5beginE - _ZN34_INTERNAL_4f992148_4_k_cu_190db1a84cuda3std6ranges3__45__cpo7advanceE)
_ZN34_INTERNAL_4f992148_4_k_cu_190db1a84cuda3std6ranges3__45__cpo7advanceE:
	.zero		1
	.type		_ZN34_INTERNAL_4f992148_4_k_cu_190db1a84cuda3std3__45__cpo5beginE,@object
	.size		_ZN34_INTERNAL_4f992148_4_k_cu_190db1a84cuda3std3__45__cpo5beginE,(_ZN34_INTERNAL_4f992148_4_k_cu_190db1a84cuda3std3__419piecewise_constructE - _ZN34_INTERNAL_4f992148_4_k_cu_190db1a84cuda3std3__45__cpo5beginE)
_ZN34_INTERNAL_4f992148_4_k_cu_190db1a84cuda3std3__45__cpo5beginE:
	.zero		1
	.type		_ZN34_INTERNAL_4f992148_4_k_cu_190db1a84cuda3std3__419piecewise_constructE,@object
	.size		_ZN34_INTERNAL_4f992148_4_k_cu_190db1a84cuda3std3__419piecewise_constructE,(_ZN34_INTERNAL_4f992148_4_k_cu_190db1a84cuda3std3__45__cpo6cbeginE - _ZN34_INTERNAL_4f992148_4_k_cu_190db1a84cuda3std3__419piecewise_constructE)
_ZN34_INTERNAL_4f992148_4_k_cu_190db1a84cuda3std3__419piecewise_constructE:
	.zero		1
	.type		_ZN34_INTERNAL_4f992148_4_k_cu_190db1a84cuda3std3__45__cpo6cbeginE,@object
	.size		_ZN34_INTERNAL_4f992148_4_k_cu_190db1a84cuda3std3__45__cpo6cbeginE,(_ZN34_INTERNAL_4f992148_4_k_cu_190db1a84cuda3std6ranges3__45__cpo4swapE - _ZN34_INTERNAL_4f992148_4_k_cu_190db1a84cuda3std3__45__cpo6cbeginE)
_ZN34_INTERNAL_4f992148_4_k_cu_190db1a84cuda3std3__45__cpo6cbeginE:
	.zero		1
	.type		_ZN34_INTERNAL_4f992148_4_k_cu_190db1a84cuda3std6ranges3__45__cpo4swapE,@object
	.size		_ZN34_INTERNAL_4f992148_4_k_cu_190db1a84cuda3std6ranges3__45__cpo4swapE,(.L_7 - _ZN34_INTERNAL_4f992148_4_k_cu_190db1a84cuda3std6ranges3__45__cpo4swapE)
_ZN34_INTERNAL_4f992148_4_k_cu_190db1a84cuda3std6ranges3__45__cpo4swapE:
	.zero		1
.L_7:


//--------------------- .nv.constant0._Z4testPiRKN18cooperative_groups4__v112thread_blockE --------------------------
	.section	.nv.constant0._Z4testPiRKN18cooperative_groups4__v112thread_blockE,"a",@progbits
	.sectionflags	@""
	.align	4
.nv.constant0._Z4testPiRKN18cooperative_groups4__v112thread_blockE:
	.zero		912


//--------------------- SYMBOLS --------------------------

	.type		.nv.reservedSmem.offset0,@object
	.size		.nv.reservedSmem.offset0,0x4
